	.headerflags	@"EF_CUDA_TEXMODE_UNIFIED EF_CUDA_64BIT_ADDRESS EF_CUDA_ACCELERATORS EF_CUDA_SM90 EF_CUDA_VIRTUAL_SM(EF_CUDA_SM90)"
	.elftype	@"ET_EXEC"


//--------------------- .nv.info                  --------------------------
	.section	.nv.info,"",@"SHT_CUDA_INFO"
	.align	4


	//----- nvinfo : EIATTR_REGCOUNT
	.align		4
        /*0000*/ 	.byte	0x04, 0x2f
        /*0002*/ 	.short	(.L_1 - .L_0)
	.align		4
.L_0:
        /*0004*/ 	.word	index@(triton_poi_fused__to_copy_1)
        /*0008*/ 	.word	0x00000008


	//----- nvinfo : EIATTR_MIN_STACK_SIZE
	.align		4
.L_1:
        /*000c*/ 	.byte	0x04, 0x12
        /*000e*/ 	.short	(.L_3 - .L_2)
	.align		4
.L_2:
        /*0010*/ 	.word	index@(triton_poi_fused__to_copy_1)
        /*0014*/ 	.word	0x00000000


	//----- nvinfo : EIATTR_FRAME_SIZE
	.align		4
.L_3:
        /*0018*/ 	.byte	0x04, 0x11
        /*001a*/ 	.short	(.L_5 - .L_4)
	.align		4
.L_4:
        /*001c*/ 	.word	index@(triton_poi_fused__to_copy_1)
        /*0020*/ 	.word	0x00000000


	//----- nvinfo : EIATTR_MIN_STACK_SIZE
	.align		4
.L_5:
        /*0024*/ 	.byte	0x04, 0x12
        /*0026*/ 	.short	(.L_7 - .L_6)
	.align		4
.L_6:
        /*0028*/ 	.word	index@(triton_poi_fused__to_copy_1)
        /*002c*/ 	.word	0x00000000
.L_7:


//--------------------- .nv.info.triton_poi_fused__to_copy_1 --------------------------
	.section	.nv.info.triton_poi_fused__to_copy_1,"",@"SHT_CUDA_INFO"
	.sectionflags	@""
	.align	4


	//----- nvinfo : EIATTR_CUDA_API_VERSION
	.align		4
        /*0000*/ 	.byte	0x04, 0x37
        /*0002*/ 	.short	(.L_9 - .L_8)
.L_8:
        /*0004*/ 	.word	0x0000007c


	//----- nvinfo : EIATTR_KPARAM_INFO
	.align		4
.L_9:
        /*0008*/ 	.byte	0x04, 0x17
        /*000a*/ 	.short	(.L_11 - .L_10)
.L_10:
        /*000c*/ 	.word	0x00000000
        /*0010*/ 	.short	0x0002
        /*0012*/ 	.short	0x0010
        /*0014*/ 	.byte	0x00, 0xf4, 0x21, 0x00


	//----- nvinfo : EIATTR_KPARAM_INFO
	.align		4
.L_11:
        /*0018*/ 	.byte	0x04, 0x17
        /*001a*/ 	.short	(.L_13 - .L_12)
.L_12:
        /*001c*/ 	.word	0x00000000
        /*0020*/ 	.short	0x0001
        /*0022*/ 	.short	0x0008
        /*0024*/ 	.byte	0x00, 0xf0, 0x11, 0x00


	//----- nvinfo : EIATTR_KPARAM_INFO
	.align		4
.L_13:
        /*0028*/ 	.byte	0x04, 0x17
        /*002a*/ 	.short	(.L_15 - .L_14)
.L_14:
        /*002c*/ 	.word	0x00000000
        /*0030*/ 	.short	0x0000
        /*0032*/ 	.short	0x0000
        /*0034*/ 	.byte	0x00, 0xf4, 0x21, 0x00


	//----- nvinfo : EIATTR_SPARSE_MMA_MASK
	.align		4
.L_15:
        /*0038*/ 	.byte	0x03, 0x50
        /*003a*/ 	.short	0x0000


	//----- nvinfo : EIATTR_MAXREG_COUNT
	.align		4
        /*003c*/ 	.byte	0x03, 0x1b
        /*003e*/ 	.short	0x00ff


	//----- nvinfo : EIATTR_EXIT_INSTR_OFFSETS
	.align		4
        /*0040*/ 	.byte	0x04, 0x1c
        /*0042*/ 	.short	(.L_17 - .L_16)


	//   ....[0]....
.L_16:
        /*0044*/ 	.word	0x000000a0


	//   ....[1]....
        /*0048*/ 	.word	0x000000e0


	//----- nvinfo : EIATTR_REQNTID
	.align		4
.L_17:
        /*004c*/ 	.byte	0x04, 0x10
        /*004e*/ 	.short	(.L_19 - .L_18)
.L_18:
        /*0050*/ 	.word	0x00000020
        /*0054*/ 	.word	0x00000001
        /*0058*/ 	.word	0x00000001


	//----- nvinfo : EIATTR_CBANK_PARAM_SIZE
	.align		4
.L_19:
        /*005c*/ 	.byte	0x03, 0x19
        /*005e*/ 	.short	0x0018


	//----- nvinfo : EIATTR_PARAM_CBANK
	.align		4
        /*0060*/ 	.byte	0x04, 0x0a
        /*0062*/ 	.short	(.L_21 - .L_20)
	.align		4
.L_20:
        /*0064*/ 	.word	index@(.nv.constant0.triton_poi_fused__to_copy_1)
        /*0068*/ 	.short	0x0210
        /*006a*/ 	.short	0x0018


	//----- nvinfo : EIATTR_SW_WAR
	.align		4
.L_21:
        /*006c*/ 	.byte	0x04, 0x36
        /*006e*/ 	.short	(.L_23 - .L_22)
.L_22:
        /*0070*/ 	.word	0x00000008
.L_23:


//--------------------- .nv.callgraph             --------------------------
	.section	.nv.callgraph,"",@"SHT_CUDA_CALLGRAPH"
	.align	4
	.sectionentsize	8
	.align		4
        /*0000*/ 	.word	0x00000000
	.align		4
        /*0004*/ 	.word	0xffffffff
	.align		4
        /*0008*/ 	.word	0x00000000
	.align		4
        /*000c*/ 	.word	0xfffffffe
	.align		4
        /*0010*/ 	.word	0x00000000
	.align		4
        /*0014*/ 	.word	0xfffffffd
	.align		4
        /*0018*/ 	.word	0x00000000
	.align		4
        /*001c*/ 	.word	0xfffffffc


//--------------------- .text.triton_poi_fused__to_copy_1 --------------------------
	.section	.text.triton_poi_fused__to_copy_1,"ax",@progbits
	.align	128
        .global         triton_poi_fused__to_copy_1
        .type           triton_poi_fused__to_copy_1,@function
        .size           triton_poi_fused__to_copy_1,(.L_x_1 - triton_poi_fused__to_copy_1)
        .other          triton_poi_fused__to_copy_1,@"STO_CUDA_ENTRY STV_DEFAULT"
triton_poi_fused__to_copy_1:
.text.triton_poi_fused__to_copy_1:
[----:B------:R-:W0:Y:S02]  /*0000*/  LDC R1, c[0x0][0x28] ;  /* 0x00000a00ff017b82 */ /* 0x000e240000000800 */
[----:B------:R-:W1:Y:S01]  /*0010*/  S2R R4, SR_TID.X ;  /* 0x0000000000047919 */ /* 0x000e620000002100 */
[----:B------:R-:W2:Y:S01]  /*0020*/  LDC.64 R2, c[0x0][0x210] ;  /* 0x00008400ff027b82 */ /* 0x000ea20000000a00 */
[----:B------:R-:W-:Y:S01]  /*0030*/  ULDC UR4, c[0x0][0x218] ;  /* 0x0000860000047ab9 */ /* 0x000fe20000000800 */
[----:B------:R-:W3:Y:S01]  /*0040*/  S2R R5, SR_CTAID.X ;  /* 0x0000000000057919 */ /* 0x000ee20000002500 */
[C---:B-1----:R-:W-:Y:S02]  /*0050*/  LOP3.LUT R0, R4.reuse, 0x1, RZ, 0xc0, !PT ;  /* 0x0000000104007812 */ /* 0x042fe400078ec0ff */
[----:B------:R-:W-:-:S03]  /*0060*/  LOP3.LUT P0, RZ, R4, 0x1e, RZ, 0xc0, !PT ;  /* 0x0000001e04ff7812 */ /* 0x000fc6000780c0ff */
[----:B---3--:R-:W-:-:S04]  /*0070*/  IMAD R5, R5, 0x2, R0 ;  /* 0x0000000205057824 */ /* 0x008fc800078e0200 */
[C---:B--2---:R-:W-:Y:S01]  /*0080*/  IMAD.WIDE R2, R5.reuse, 0x4, R2 ;  /* 0x0000000405027825 */ /* 0x044fe200078e0202 */
[----:B------:R-:W-:-:S13]  /*0090*/  ISETP.LT.AND P0, PT, R5, UR4, !P0 ;  /* 0x0000000405007c0c */ /* 0x000fda000c701270 */
[----:B------:R-:W-:Y:S05]  /*00a0*/  @!P0 EXIT ;  /* 0x000000000000894d */ /* 0x000fea0003800000 */
[----:B------:R-:W-:Y:S01]  /*00b0*/  I2FP.F32.S32 R5, R5 ;  /* 0x0000000500057245 */ /* 0x000fe20000201400 */
[----:B------:R-:W-:-:S04]  /*00c0*/  ULDC.64 UR4, c[0x0][0x208] ;  /* 0x0000820000047ab9 */ /* 0x000fc80000000a00 */
[----:B------:R-:W-:Y:S01]  /*00d0*/  STG.E desc[UR4][R2.64], R5 ;  /* 0x0000000502007986 */ /* 0x000fe2000c101904 */
[----:B------:R-:W-:Y:S05]  /*00e0*/  EXIT ;  /* 0x000000000000794d */ /* 0x000fea0003800000 */
.L_x_0:
[----:B------:R-:W-:-:S00]  /*00f0*/  BRA `(.L_x_0) ;  /* 0xfffffffc00fc7947 */ /* 0x000fc0000383ffff */
[----:B------:R-:W-:-:S00]  /*0100*/  NOP ;  /* 0x0000000000007918 */ /* 0x000fc00000000000 */
[----:B------:R-:W-:-:S00]  /*0110*/  NOP ;  /* 0x0000000000007918 */ /* 0x000fc00000000000 */
[----:B------:R-:W-:-:S00]  /*0120*/  NOP ;  /* 0x0000000000007918 */ /* 0x000fc00000000000 */
[----:B------:R-:W-:-:S00]  /*0130*/  NOP ;  /* 0x0000000000007918 */ /* 0x000fc00000000000 */
[----:B------:R-:W-:-:S00]  /*0140*/  NOP ;  /* 0x0000000000007918 */ /* 0x000fc00000000000 */
[----:B------:R-:W-:-:S00]  /*0150*/  NOP ;  /* 0x0000000000007918 */ /* 0x000fc00000000000 */
[----:B------:R-:W-:-:S00]  /*0160*/  NOP ;  /* 0x0000000000007918 */ /* 0x000fc00000000000 */
[----:B------:R-:W-:-:S00]  /*0170*/  NOP ;  /* 0x0000000000007918 */ /* 0x000fc00000000000 */
.L_x_1:


//--------------------- .nv.constant0.triton_poi_fused__to_copy_1 --------------------------
	.section	.nv.constant0.triton_poi_fused__to_copy_1,"a",@progbits
	.sectionflags	@""
	.align	4
.nv.constant0.triton_poi_fused__to_copy_1:
	.zero		552
